//
// Generated by NVIDIA NVVM Compiler
//
// Compiler Build ID: CL-36424714
// Cuda compilation tools, release 13.0, V13.0.88
// Based on NVVM 20.0.0
//

.version 9.0
.target sm_100
.address_size 64

	// .globl	_Z21CoarsenedMaxReductionPfS_
// _ZZ21CoarsenedMaxReductionPfS_E12input_shared has been demoted

.visible .entry _Z21CoarsenedMaxReductionPfS_(
	.param .u64 .ptr .align 1 _Z21CoarsenedMaxReductionPfS__param_0,
	.param .u64 .ptr .align 1 _Z21CoarsenedMaxReductionPfS__param_1
)
{
	.reg .pred 	%p<6>;
	.reg .b32 	%r<21>;
	.reg .b32 	%f<11>;
	.reg .b64 	%rd<13>;
	// demoted variable
	.shared .align 4 .b8 _ZZ21CoarsenedMaxReductionPfS_E12input_shared[4096];
	ld.param.u64 	%rd2, [_Z21CoarsenedMaxReductionPfS__param_0];
	ld.param.u64 	%rd3, [_Z21CoarsenedMaxReductionPfS__param_1];
	cvta.to.global.u64 	%rd1, %rd3;
	cvta.to.global.u64 	%rd4, %rd2;
	mov.u32 	%r20, %ntid.x;
	mov.u32 	%r7, %ctaid.x;
	mul.lo.s32 	%r8, %r20, %r7;
	shl.b32 	%r9, %r8, 2;
	mov.u32 	%r2, %tid.x;
	add.s32 	%r10, %r9, %r2;
	mul.wide.u32 	%rd5, %r10, 4;
	add.s64 	%rd6, %rd4, %rd5;
	ld.global.f32 	%f1, [%rd6];
	add.s32 	%r11, %r10, 1024;
	mul.wide.u32 	%rd7, %r11, 4;
	add.s64 	%rd8, %rd4, %rd7;
	ld.global.f32 	%f2, [%rd8];
	max.f32 	%f3, %f1, %f2;
	add.s32 	%r12, %r10, 2048;
	mul.wide.u32 	%rd9, %r12, 4;
	add.s64 	%rd10, %rd4, %rd9;
	ld.global.f32 	%f4, [%rd10];
	max.f32 	%f5, %f3, %f4;
	add.s32 	%r13, %r10, 3072;
	mul.wide.u32 	%rd11, %r13, 4;
	add.s64 	%rd12, %rd4, %rd11;
	ld.global.f32 	%f6, [%rd12];
	max.f32 	%f7, %f5, %f6;
	shl.b32 	%r14, %r2, 2;
	mov.u32 	%r15, _ZZ21CoarsenedMaxReductionPfS_E12input_shared;
	add.s32 	%r3, %r15, %r14;
	st.shared.f32 	[%r3], %f7;
	setp.lt.u32 	%p1, %r20, 2;
	@%p1 bra 	$L__BB0_4;
$L__BB0_1:
	shr.u32 	%r5, %r20, 1;
	bar.sync 	0;
	setp.ge.u32 	%p2, %r2, %r5;
	@%p2 bra 	$L__BB0_3;
	ld.shared.f32 	%f8, [%r3];
	shl.b32 	%r16, %r5, 2;
	add.s32 	%r17, %r3, %r16;
	ld.shared.f32 	%f9, [%r17];
	max.f32 	%f10, %f8, %f9;
	st.shared.f32 	[%r3], %f10;
$L__BB0_3:
	setp.gt.u32 	%p3, %r20, 3;
	mov.u32 	%r20, %r5;
	@%p3 bra 	$L__BB0_1;
$L__BB0_4:
	setp.ne.s32 	%p4, %r2, 0;
	@%p4 bra 	$L__BB0_8;
	ld.shared.u32 	%r6, [_ZZ21CoarsenedMaxReductionPfS_E12input_shared];
	setp.lt.s32 	%p5, %r6, 0;
	@%p5 bra 	$L__BB0_7;
	atom.global.max.s32 	%r19, [%rd1], %r6;
	bra.uni 	$L__BB0_8;
$L__BB0_7:
	atom.global.min.u32 	%r18, [%rd1], %r6;
$L__BB0_8:
	ret;

}


// ===== COMPILED SASS (sm_100) =====

	.target	sm_100

	.elftype	@"ET_EXEC"


//--------------------- .note.nv.tkinfo           --------------------------
	.section	.note.nv.tkinfo,"",@"SHT_NOTE"
	.sectionflags	@"SHF_NOTE_NV_TKINFO"
	.tkinfo
        /*0018*/ 	.word	0x00000002
        /*0030*/ 	.string	""
        /*0030*/ 	.string	"ptxas"
        /*0030*/ 	.string	"Cuda compilation tools, release 13.0, V13.0.88"
        /*0030*/ 	.string	"Build cuda_13.0.r13.0/compiler.36424714_0"
        /*0030*/ 	.string	"-arch sm_100 -m 64 "



//--------------------- .note.nv.cuinfo           --------------------------
	.section	.note.nv.cuinfo,"",@"SHT_NOTE"
	.sectionflags	@"SHF_NOTE_NV_CUINFO"
        /*0018*/ 	.short	0x0002
        /*001a*/ 	.short	0x0064
        /*001c*/ 	.short	0x0082
	.zero		2


//--------------------- .nv.info                  --------------------------
	.section	.nv.info,"",@"SHT_CUDA_INFO"
	.align	4


	//----- nvinfo : EIATTR_REGCOUNT
	.align		4
        /*0000*/ 	.byte	0x04, 0x2f
        /*0002*/ 	.short	(.L_1 - .L_0)
	.align		4
.L_0:
        /*0004*/ 	.word	index@(_Z21CoarsenedMaxReductionPfS_)
        /*0008*/ 	.word	0x00000010


	//----- nvinfo : EIATTR_FRAME_SIZE
	.align		4
.L_1:
        /*000c*/ 	.byte	0x04, 0x11
        /*000e*/ 	.short	(.L_3 - .L_2)
	.align		4
.L_2:
        /*0010*/ 	.word	index@(_Z21CoarsenedMaxReductionPfS_)
        /*0014*/ 	.word	0x00000000


	//----- nvinfo : EIATTR_MIN_STACK_SIZE
	.align		4
.L_3:
        /*0018*/ 	.byte	0x04, 0x12
        /*001a*/ 	.short	(.L_5 - .L_4)
	.align		4
.L_4:
        /*001c*/ 	.word	index@(_Z21CoarsenedMaxReductionPfS_)
        /*0020*/ 	.word	0x00000000
.L_5:


//--------------------- .nv.compat                --------------------------
	.section	.nv.compat,"",@"SHT_CUDA_COMPAT_INFO"
	.align	4
        /*0000*/ 	.byte	0x02, 0x09, 0x00, 0x00, 0x02, 0x02, 0x01, 0x00, 0x02, 0x05, 0x05, 0x00, 0x03, 0x07, 0x01, 0x01
        /*0010*/ 	.byte	0x02, 0x03, 0x00, 0x00, 0x02, 0x06, 0x01, 0x00, 0x04, 0x0b, 0x08, 0x00, 0x09, 0x00, 0x00, 0x00
        /*0020*/ 	.byte	0x00, 0x00, 0x00, 0x00


//--------------------- .nv.info._Z21CoarsenedMaxReductionPfS_ --------------------------
	.section	.nv.info._Z21CoarsenedMaxReductionPfS_,"",@"SHT_CUDA_INFO"
	.sectionflags	@""
	.align	4


	//----- nvinfo : EIATTR_CUDA_API_VERSION
	.align		4
        /*0000*/ 	.byte	0x04, 0x37
        /*0002*/ 	.short	(.L_7 - .L_6)
.L_6:
        /*0004*/ 	.word	0x00000082


	//----- nvinfo : EIATTR_KPARAM_INFO
	.align		4
.L_7:
        /*0008*/ 	.byte	0x04, 0x17
        /*000a*/ 	.short	(.L_9 - .L_8)
.L_8:
        /*000c*/ 	.word	0x00000000
        /*0010*/ 	.short	0x0001
        /*0012*/ 	.short	0x0008
        /*0014*/ 	.byte	0x00, 0xf5, 0x21, 0x00


	//----- nvinfo : EIATTR_KPARAM_INFO
	.align		4
.L_9:
        /*0018*/ 	.byte	0x04, 0x17
        /*001a*/ 	.short	(.L_11 - .L_10)
.L_10:
        /*001c*/ 	.word	0x00000000
        /*0020*/ 	.short	0x0000
        /*0022*/ 	.short	0x0000
        /*0024*/ 	.byte	0x00, 0xf5, 0x21, 0x00


	//----- nvinfo : EIATTR_SPARSE_MMA_MASK
	.align		4
.L_11:
        /*0028*/ 	.byte	0x03, 0x50
        /*002a*/ 	.short	0x0000


	//----- nvinfo : EIATTR_MAXREG_COUNT
	.align		4
        /*002c*/ 	.byte	0x03, 0x1b
        /*002e*/ 	.short	0x00ff


	//----- nvinfo : EIATTR_NUM_BARRIERS
	.align		4
        /*0030*/ 	.byte	0x02, 0x4c
        /*0032*/ 	.byte	0x01
	.zero		1


	//----- nvinfo : EIATTR_MERCURY_ISA_VERSION
	.align		4
        /*0034*/ 	.byte	0x03, 0x5f
        /*0036*/ 	.short	0x0101


	//----- nvinfo : EIATTR_VRC_CTA_INIT_COUNT
	.align		4
        /*0038*/ 	.byte	0x02, 0x4a
	.zero		1
	.zero		1


	//----- nvinfo : EIATTR_EXIT_INSTR_OFFSETS
	.align		4
        /*003c*/ 	.byte	0x04, 0x1c
        /*003e*/ 	.short	(.L_13 - .L_12)


	//   ....[0]....
.L_12:
        /*0040*/ 	.word	0x00000290


	//   ....[1]....
        /*0044*/ 	.word	0x00000320


	//   ....[2]....
        /*0048*/ 	.word	0x00000350


	//----- nvinfo : EIATTR_CBANK_PARAM_SIZE
	.align		4
.L_13:
        /*004c*/ 	.byte	0x03, 0x19
        /*004e*/ 	.short	0x0010


	//----- nvinfo : EIATTR_PARAM_CBANK
	.align		4
        /*0050*/ 	.byte	0x04, 0x0a
        /*0052*/ 	.short	(.L_15 - .L_14)
	.align		4
.L_14:
        /*0054*/ 	.word	index@(.nv.constant0._Z21CoarsenedMaxReductionPfS_)
        /*0058*/ 	.short	0x0380
        /*005a*/ 	.short	0x0010


	//----- nvinfo : EIATTR_SW_WAR
	.align		4
.L_15:
        /*005c*/ 	.byte	0x04, 0x36
        /*005e*/ 	.short	(.L_17 - .L_16)
.L_16:
        /*0060*/ 	.word	0x00000008
.L_17:


//--------------------- .nv.callgraph             --------------------------
	.section	.nv.callgraph,"",@"SHT_CUDA_CALLGRAPH"
	.align	4
	.sectionentsize	8
	.align		4
        /*0000*/ 	.word	0x00000000
	.align		4
        /*0004*/ 	.word	0xffffffff
	.align		4
        /*0008*/ 	.word	0x00000000
	.align		4
        /*000c*/ 	.word	0xfffffffe
	.align		4
        /*0010*/ 	.word	0x00000000
	.align		4
        /*0014*/ 	.word	0xfffffffd
	.align		4
        /*0018*/ 	.word	0x00000000
	.align		4
        /*001c*/ 	.word	0xfffffffc


//--------------------- .text._Z21CoarsenedMaxReductionPfS_ --------------------------
	.section	.text._Z21CoarsenedMaxReductionPfS_,"ax",@progbits
	.align	128
        .global         _Z21CoarsenedMaxReductionPfS_
        .type           _Z21CoarsenedMaxReductionPfS_,@function
        .size           _Z21CoarsenedMaxReductionPfS_,(.L_x_4 - _Z21CoarsenedMaxReductionPfS_)
        .other          _Z21CoarsenedMaxReductionPfS_,@"STO_CUDA_ENTRY STV_DEFAULT"
_Z21CoarsenedMaxReductionPfS_:
.text._Z21CoarsenedMaxReductionPfS_:
[----:B------:R-:W-:Y:S01]  /*0000*/  LDC R1, c[0x0][0x37c] ;  /* 0x0000df00ff017b82 */ /* 0x000fe20000000800 */
[----:B------:R-:W0:Y:S01]  /*0010*/  S2R R3, SR_CTAID.X ;  /* 0x0000000000037919 */ /* 0x000e220000002500 */
[----:B------:R-:W0:Y:S06]  /*0020*/  LDCU UR8, c[0x0][0x360] ;  /* 0x00006c00ff0877ac */ /* 0x000e2c0008000800 */
[----:B------:R-:W1:Y:S01]  /*0030*/  LDC.64 R8, c[0x0][0x380] ;  /* 0x0000e000ff087b82 */ /* 0x000e620000000a00 */
[----:B------:R-:W2:Y:S01]  /*0040*/  S2R R0, SR_TID.X ;  /* 0x0000000000007919 */ /* 0x000ea20000002100 */
[----:B------:R-:W3:Y:S01]  /*0050*/  LDCU.64 UR6, c[0x0][0x358] ;  /* 0x00006b00ff0677ac */ /* 0x000ee20008000a00 */
[----:B0-----:R-:W-:-:S04]  /*0060*/  IMAD R3, R3, UR8, RZ ;  /* 0x0000000803037c24 */ /* 0x001fc8000f8e02ff */
[----:B--2---:R-:W-:-:S04]  /*0070*/  IMAD R5, R3, 0x4, R0 ;  /* 0x0000000403057824 */ /* 0x004fc800078e0200 */
[C---:B------:R-:W-:Y:S01]  /*0080*/  VIADD R7, R5.reuse, 0x400 ;  /* 0x0000040005077836 */ /* 0x040fe20000000000 */
[C---:B------:R-:W-:Y:S01]  /*0090*/  IADD3 R11, PT, PT, R5.reuse, 0x800, RZ ;  /* 0x00000800050b7810 */ /* 0x040fe20007ffe0ff */
[----:B-1----:R-:W-:-:S04]  /*00a0*/  IMAD.WIDE.U32 R2, R5, 0x4, R8 ;  /* 0x0000000405027825 */ /* 0x002fc800078e0008 */
[----:B------:R-:W-:Y:S02]  /*00b0*/  VIADD R13, R5, 0xc00 ;  /* 0x00000c00050d7836 */ /* 0x000fe40000000000 */
[--C-:B------:R-:W-:Y:S01]  /*00c0*/  IMAD.WIDE.U32 R4, R7, 0x4, R8.reuse ;  /* 0x0000000407047825 */ /* 0x100fe200078e0008 */
[----:B---3--:R-:W2:Y:S03]  /*00d0*/  LDG.E R2, desc[UR6][R2.64] ;  /* 0x0000000602027981 */ /* 0x008ea6000c1e1900 */
[--C-:B------:R-:W-:Y:S02]  /*00e0*/  IMAD.WIDE.U32 R6, R11, 0x4, R8.reuse ;  /* 0x000000040b067825 */ /* 0x100fe400078e0008 */
[----:B------:R-:W2:Y:S02]  /*00f0*/  LDG.E R5, desc[UR6][R4.64] ;  /* 0x0000000604057981 */ /* 0x000ea4000c1e1900 */
[----:B------:R-:W-:-:S02]  /*0100*/  IMAD.WIDE.U32 R8, R13, 0x4, R8 ;  /* 0x000000040d087825 */ /* 0x000fc400078e0008 */
[----:B------:R-:W2:Y:S04]  /*0110*/  LDG.E R6, desc[UR6][R6.64] ;  /* 0x0000000606067981 */ /* 0x000ea8000c1e1900 */
[----:B------:R-:W3:Y:S01]  /*0120*/  LDG.E R9, desc[UR6][R8.64] ;  /* 0x0000000608097981 */ /* 0x000ee2000c1e1900 */
[----:B------:R-:W0:Y:S01]  /*0130*/  S2UR UR5, SR_CgaCtaId ;  /* 0x00000000000579c3 */ /* 0x000e220000008800 */
[----:B------:R-:W-:Y:S01]  /*0140*/  UMOV UR4, 0x400 ;  /* 0x0000040000047882 */ /* 0x000fe20000000000 */
[----:B------:R-:W-:Y:S02]  /*0150*/  UISETP.GE.U32.AND UP0, UPT, UR8, 0x2, UPT ;  /* 0x000000020800788c */ /* 0x000fe4000bf06070 */
[----:B0-----:R-:W-:-:S06]  /*0160*/  ULEA UR4, UR5, UR4, 0x18 ;  /* 0x0000000405047291 */ /* 0x001fcc000f8ec0ff */
[C---:B------:R-:W-:Y:S02]  /*0170*/  LEA R11, R0.reuse, UR4, 0x2 ;  /* 0x00000004000b7c11 */ /* 0x040fe4000f8e10ff */
[----:B------:R-:W-:Y:S02]  /*0180*/  ISETP.NE.AND P0, PT, R0, RZ, PT ;  /* 0x000000ff0000720c */ /* 0x000fe40003f05270 */
[----:B--2---:R-:W-:-:S04]  /*0190*/  FMNMX3 R10, R2, R5, R6, !PT ;  /* 0x00000005020a7276 */ /* 0x004fc80007800006 */
[----:B---3--:R-:W-:-:S05]  /*01a0*/  FMNMX R10, R10, R9, !PT ;  /* 0x000000090a0a7209 */ /* 0x008fca0007800000 */
[----:B------:R0:W-:Y:S01]  /*01b0*/  STS [R11], R10 ;  /* 0x0000000a0b007388 */ /* 0x0001e20000000800 */
[----:B------:R-:W-:Y:S05]  /*01c0*/  BRA.U !UP0, `(.L_x_0) ;  /* 0x0000000108307547 */ /* 0x000fea000b800000 */
[----:B------:R-:W-:-:S07]  /*01d0*/  MOV R2, UR8 ;  /* 0x0000000800027c02 */ /* 0x000fce0008000f00 */
.L_x_1:
[----:B------:R-:W-:Y:S01]  /*01e0*/  BAR.SYNC.DEFER_BLOCKING 0x0 ;  /* 0x0000000000007b1d */ /* 0x000fe20000010000 */
[----:B------:R-:W-:-:S04]  /*01f0*/  SHF.R.U32.HI R5, RZ, 0x1, R2 ;  /* 0x00000001ff057819 */ /* 0x000fc80000011602 */
[----:B------:R-:W-:-:S13]  /*0200*/  ISETP.GE.U32.AND P1, PT, R0, R5, PT ;  /* 0x000000050000720c */ /* 0x000fda0003f26070 */
[----:B------:R-:W-:Y:S01]  /*0210*/  @!P1 IMAD R4, R5, 0x4, R11 ;  /* 0x0000000405049824 */ /* 0x000fe200078e020b */
[----:B------:R-:W-:Y:S05]  /*0220*/  @!P1 LDS R3, [R11] ;  /* 0x000000000b039984 */ /* 0x000fea0000000800 */
[----:B------:R-:W1:Y:S02]  /*0230*/  @!P1 LDS R4, [R4] ;  /* 0x0000000004049984 */ /* 0x000e640000000800 */
[----:B-1----:R-:W-:-:S05]  /*0240*/  @!P1 FMNMX R6, R3, R4, !PT ;  /* 0x0000000403069209 */ /* 0x002fca0007800000 */
[----:B------:R1:W-:Y:S01]  /*0250*/  @!P1 STS [R11], R6 ;  /* 0x000000060b009388 */ /* 0x0003e20000000800 */
[----:B------:R-:W-:Y:S02]  /*0260*/  ISETP.GT.U32.AND P1, PT, R2, 0x3, PT ;  /* 0x000000030200780c */ /* 0x000fe40003f24070 */
[----:B------:R-:W-:-:S11]  /*0270*/  MOV R2, R5 ;  /* 0x0000000500027202 */ /* 0x000fd60000000f00 */
[----:B-1----:R-:W-:Y:S05]  /*0280*/  @P1 BRA `(.L_x_1) ;  /* 0xfffffffc00d41947 */ /* 0x002fea000383ffff */
.L_x_0:
[----:B------:R-:W-:Y:S05]  /*0290*/  @P0 EXIT ;  /* 0x000000000000094d */ /* 0x000fea0003800000 */
[----:B------:R-:W1:Y:S01]  /*02a0*/  S2UR UR5, SR_CgaCtaId ;  /* 0x00000000000579c3 */ /* 0x000e620000008800 */
[----:B------:R-:W-:Y:S02]  /*02b0*/  UMOV UR4, 0x400 ;  /* 0x0000040000047882 */ /* 0x000fe40000000000 */
[----:B-1----:R-:W-:-:S09]  /*02c0*/  ULEA UR4, UR5, UR4, 0x18 ;  /* 0x0000000405047291 */ /* 0x002fd2000f8ec0ff */
[----:B------:R-:W1:Y:S02]  /*02d0*/  LDS R5, [UR4] ;  /* 0x00000004ff057984 */ /* 0x000e640008000800 */
[----:B-1----:R-:W-:-:S13]  /*02e0*/  ISETP.GE.AND P0, PT, R5, RZ, PT ;  /* 0x000000ff0500720c */ /* 0x002fda0003f06270 */
[----:B------:R-:W-:Y:S05]  /*02f0*/  @!P0 BRA `(.L_x_2) ;  /* 0x00000000000c8947 */ /* 0x000fea0003800000 */
[----:B------:R-:W1:Y:S02]  /*0300*/  LDC.64 R2, c[0x0][0x388] ;  /* 0x0000e200ff027b82 */ /* 0x000e640000000a00 */
[----:B-1----:R-:W-:Y:S01]  /*0310*/  REDG.E.MAX.S32.STRONG.GPU desc[UR6][R2.64], R5 ;  /* 0x000000050200798e */ /* 0x002fe2000d12e306 */
[----:B------:R-:W-:Y:S05]  /*0320*/  EXIT ;  /* 0x000000000000794d */ /* 0x000fea0003800000 */
.L_x_2:
[----:B------:R-:W1:Y:S02]  /*0330*/  LDC.64 R2, c[0x0][0x388] ;  /* 0x0000e200ff027b82 */ /* 0x000e640000000a00 */
[----:B-1----:R-:W-:Y:S01]  /*0340*/  REDG.E.MIN.STRONG.GPU desc[UR6][R2.64], R5 ;  /* 0x000000050200798e */ /* 0x002fe2000c92e106 */
[----:B------:R-:W-:Y:S05]  /*0350*/  EXIT ;  /* 0x000000000000794d */ /* 0x000fea0003800000 */
.L_x_3:
[----:B------:R-:W-:-:S00]  /*0360*/  BRA `(.L_x_3) ;  /* 0xfffffffc00fc7947 */ /* 0x000fc0000383ffff */
[----:B------:R-:W-:-:S00]  /*0370*/  NOP ;  /* 0x0000000000007918 */ /* 0x000fc00000000000 */
        /* <DEDUP_REMOVED lines=8> */
.L_x_4:


//--------------------- .nv.shared._Z21CoarsenedMaxReductionPfS_ --------------------------
	.section	.nv.shared._Z21CoarsenedMaxReductionPfS_,"aw",@nobits
	.sectionflags	@""
	.align	4
.nv.shared._Z21CoarsenedMaxReductionPfS_:
	.zero		5120


//--------------------- .nv.shared.reserved.0     --------------------------
	.section	.nv.shared.reserved.0,"aw",@nobits
	.weak		__nv_reservedSMEM_offset_0_alias
	.size		__nv_reservedSMEM_offset_0_alias, 0, 64
	.other		__nv_reservedSMEM_offset_0_alias,@"STO_CUDA_RESERVED_SHARED STV_DEFAULT"
__nv_reservedSMEM_offset_0_alias:
	.zero		0
	.zero		64


//--------------------- .nv.constant0._Z21CoarsenedMaxReductionPfS_ --------------------------
	.section	.nv.constant0._Z21CoarsenedMaxReductionPfS_,"a",@progbits
	.sectionflags	@""
	.align	4
.nv.constant0._Z21CoarsenedMaxReductionPfS_:
	.zero		912


//--------------------- SYMBOLS --------------------------

	.type		.nv.reservedSmem.offset0,@object
	.size		.nv.reservedSmem.offset0,0x4
	.type		.nv.reservedSmem.cap,@object
	.size		.nv.reservedSmem.cap,0x4
